	.headerflags	@"EF_CUDA_TEXMODE_UNIFIED EF_CUDA_64BIT_ADDRESS EF_CUDA_ACCELERATORS EF_CUDA_SM90 EF_CUDA_VIRTUAL_SM(EF_CUDA_SM90)"
	.elftype	@"ET_EXEC"


//--------------------- .nv.info                  --------------------------
	.section	.nv.info,"",@"SHT_CUDA_INFO"
	.align	4


	//----- nvinfo : EIATTR_REGCOUNT
	.align		4
        /*0000*/ 	.byte	0x04, 0x2f
        /*0002*/ 	.short	(.L_3 - .L_2)
	.align		4
.L_2:
        /*0004*/ 	.word	index@(triton_per_fused__native_batch_norm_legit_no_training_add_mean_mul_relu_threshold_backward_1)
        /*0008*/ 	.word	0x00000020


	//----- nvinfo : EIATTR_MIN_STACK_SIZE
	.align		4
.L_3:
        /*000c*/ 	.byte	0x04, 0x12
        /*000e*/ 	.short	(.L_5 - .L_4)
	.align		4
.L_4:
        /*0010*/ 	.word	index@(triton_per_fused__native_batch_norm_legit_no_training_add_mean_mul_relu_threshold_backward_1)
        /*0014*/ 	.word	0x00000000


	//----- nvinfo : EIATTR_FRAME_SIZE
	.align		4
.L_5:
        /*0018*/ 	.byte	0x04, 0x11
        /*001a*/ 	.short	(.L_7 - .L_6)
	.align		4
.L_6:
        /*001c*/ 	.word	index@(triton_per_fused__native_batch_norm_legit_no_training_add_mean_mul_relu_threshold_backward_1)
        /*0020*/ 	.word	0x00000000


	//----- nvinfo : EIATTR_MIN_STACK_SIZE
	.align		4
.L_7:
        /*0024*/ 	.byte	0x04, 0x12
        /*0026*/ 	.short	(.L_9 - .L_8)
	.align		4
.L_8:
        /*0028*/ 	.word	index@(triton_per_fused__native_batch_norm_legit_no_training_add_mean_mul_relu_threshold_backward_1)
        /*002c*/ 	.word	0x00000000
.L_9:


//--------------------- .nv.info.triton_per_fused__native_batch_norm_legit_no_training_add_mean_mul_relu_threshold_backward_1 --------------------------
	.section	.nv.info.triton_per_fused__native_batch_norm_legit_no_training_add_mean_mul_relu_threshold_backward_1,"",@"SHT_CUDA_INFO"
	.sectionflags	@""
	.align	4


	//----- nvinfo : EIATTR_CUDA_API_VERSION
	.align		4
        /*0000*/ 	.byte	0x04, 0x37
        /*0002*/ 	.short	(.L_11 - .L_10)
.L_10:
        /*0004*/ 	.word	0x0000007c


	//----- nvinfo : EIATTR_KPARAM_INFO
	.align		4
.L_11:
        /*0008*/ 	.byte	0x04, 0x17
        /*000a*/ 	.short	(.L_13 - .L_12)
.L_12:
        /*000c*/ 	.word	0x00000000
        /*0010*/ 	.short	0x000b
        /*0012*/ 	.short	0x0054
        /*0014*/ 	.byte	0x00, 0xf0, 0x11, 0x00


	//----- nvinfo : EIATTR_KPARAM_INFO
	.align		4
.L_13:
        /*0018*/ 	.byte	0x04, 0x17
        /*001a*/ 	.short	(.L_15 - .L_14)
.L_14:
        /*001c*/ 	.word	0x00000000
        /*0020*/ 	.short	0x000a
        /*0022*/ 	.short	0x0050
        /*0024*/ 	.byte	0x00, 0xf0, 0x11, 0x00


	//----- nvinfo : EIATTR_KPARAM_INFO
	.align		4
.L_15:
        /*0028*/ 	.byte	0x04, 0x17
        /*002a*/ 	.short	(.L_17 - .L_16)
.L_16:
        /*002c*/ 	.word	0x00000000
        /*0030*/ 	.short	0x0009
        /*0032*/ 	.short	0x0048
        /*0034*/ 	.byte	0x00, 0xf4, 0x21, 0x00


	//----- nvinfo : EIATTR_KPARAM_INFO
	.align		4
.L_17:
        /*0038*/ 	.byte	0x04, 0x17
        /*003a*/ 	.short	(.L_19 - .L_18)
.L_18:
        /*003c*/ 	.word	0x00000000
        /*0040*/ 	.short	0x0008
        /*0042*/ 	.short	0x0040
        /*0044*/ 	.byte	0x00, 0xf4, 0x21, 0x00


	//----- nvinfo : EIATTR_KPARAM_INFO
	.align		4
.L_19:
        /*0048*/ 	.byte	0x04, 0x17
        /*004a*/ 	.short	(.L_21 - .L_20)
.L_20:
        /*004c*/ 	.word	0x00000000
        /*0050*/ 	.short	0x0007
        /*0052*/ 	.short	0x0038
        /*0054*/ 	.byte	0x00, 0xf4, 0x21, 0x00


	//----- nvinfo : EIATTR_KPARAM_INFO
	.align		4
.L_21:
        /*0058*/ 	.byte	0x04, 0x17
        /*005a*/ 	.short	(.L_23 - .L_22)
.L_22:
        /*005c*/ 	.word	0x00000000
        /*0060*/ 	.short	0x0006
        /*0062*/ 	.short	0x0030
        /*0064*/ 	.byte	0x00, 0xf4, 0x21, 0x00


	//----- nvinfo : EIATTR_KPARAM_INFO
	.align		4
.L_23:
        /*0068*/ 	.byte	0x04, 0x17
        /*006a*/ 	.short	(.L_25 - .L_24)
.L_24:
        /*006c*/ 	.word	0x00000000
        /*0070*/ 	.short	0x0005
        /*0072*/ 	.short	0x0028
        /*0074*/ 	.byte	0x00, 0xf4, 0x21, 0x00


	//----- nvinfo : EIATTR_KPARAM_INFO
	.align		4
.L_25:
        /*0078*/ 	.byte	0x04, 0x17
        /*007a*/ 	.short	(.L_27 - .L_26)
.L_26:
        /*007c*/ 	.word	0x00000000
        /*0080*/ 	.short	0x0004
        /*0082*/ 	.short	0x0020
        /*0084*/ 	.byte	0x00, 0xf4, 0x21, 0x00


	//----- nvinfo : EIATTR_KPARAM_INFO
	.align		4
.L_27:
        /*0088*/ 	.byte	0x04, 0x17
        /*008a*/ 	.short	(.L_29 - .L_28)
.L_28:
        /*008c*/ 	.word	0x00000000
        /*0090*/ 	.short	0x0003
        /*0092*/ 	.short	0x0018
        /*0094*/ 	.byte	0x00, 0xf4, 0x21, 0x00


	//----- nvinfo : EIATTR_KPARAM_INFO
	.align		4
.L_29:
        /*0098*/ 	.byte	0x04, 0x17
        /*009a*/ 	.short	(.L_31 - .L_30)
.L_30:
        /*009c*/ 	.word	0x00000000
        /*00a0*/ 	.short	0x0002
        /*00a2*/ 	.short	0x0010
        /*00a4*/ 	.byte	0x00, 0xf4, 0x21, 0x00


	//----- nvinfo : EIATTR_KPARAM_INFO
	.align		4
.L_31:
        /*00a8*/ 	.byte	0x04, 0x17
        /*00aa*/ 	.short	(.L_33 - .L_32)
.L_32:
        /*00ac*/ 	.word	0x00000000
        /*00b0*/ 	.short	0x0001
        /*00b2*/ 	.short	0x0008
        /*00b4*/ 	.byte	0x00, 0xf4, 0x21, 0x00


	//----- nvinfo : EIATTR_KPARAM_INFO
	.align		4
.L_33:
        /*00b8*/ 	.byte	0x04, 0x17
        /*00ba*/ 	.short	(.L_35 - .L_34)
.L_34:
        /*00bc*/ 	.word	0x00000000
        /*00c0*/ 	.short	0x0000
        /*00c2*/ 	.short	0x0000
        /*00c4*/ 	.byte	0x00, 0xf4, 0x21, 0x00


	//----- nvinfo : EIATTR_SPARSE_MMA_MASK
	.align		4
.L_35:
        /*00c8*/ 	.byte	0x03, 0x50
        /*00ca*/ 	.short	0x0000


	//----- nvinfo : EIATTR_MAXREG_COUNT
	.align		4
        /*00cc*/ 	.byte	0x03, 0x1b
        /*00ce*/ 	.short	0x00ff


	//----- nvinfo : EIATTR_COOP_GROUP_MASK_REGIDS
	.align		4
        /*00d0*/ 	.byte	0x04, 0x29
        /*00d2*/ 	.short	(.L_37 - .L_36)


	//   ....[0]....
.L_36:
        /*00d4*/ 	.word	0xffffffff


	//   ....[1]....
        /*00d8*/ 	.word	0xffffffff


	//   ....[2]....
        /*00dc*/ 	.word	0xffffffff


	//   ....[3]....
        /*00e0*/ 	.word	0xffffffff


	//----- nvinfo : EIATTR_COOP_GROUP_INSTR_OFFSETS
	.align		4
.L_37:
        /*00e4*/ 	.byte	0x04, 0x28
        /*00e6*/ 	.short	(.L_39 - .L_38)


	//   ....[0]....
.L_38:
        /*00e8*/ 	.word	0x000003e0


	//   ....[1]....
        /*00ec*/ 	.word	0x000004d0


	//   ....[2]....
        /*00f0*/ 	.word	0x000005c0


	//   ....[3]....
        /*00f4*/ 	.word	0x000006c0


	//----- nvinfo : EIATTR_EXIT_INSTR_OFFSETS
	.align		4
.L_39:
        /*00f8*/ 	.byte	0x04, 0x1c
        /*00fa*/ 	.short	(.L_41 - .L_40)


	//   ....[0]....
.L_40:
        /*00fc*/ 	.word	0x00000720


	//   ....[1]....
        /*0100*/ 	.word	0x00000750


	//----- nvinfo : EIATTR_REQNTID
	.align		4
.L_41:
        /*0104*/ 	.byte	0x04, 0x10
        /*0106*/ 	.short	(.L_43 - .L_42)
.L_42:
        /*0108*/ 	.word	0x00000040
        /*010c*/ 	.word	0x00000001
        /*0110*/ 	.word	0x00000001


	//----- nvinfo : EIATTR_CBANK_PARAM_SIZE
	.align		4
.L_43:
        /*0114*/ 	.byte	0x03, 0x19
        /*0116*/ 	.short	0x0058


	//----- nvinfo : EIATTR_PARAM_CBANK
	.align		4
        /*0118*/ 	.byte	0x04, 0x0a
        /*011a*/ 	.short	(.L_45 - .L_44)
	.align		4
.L_44:
        /*011c*/ 	.word	index@(.nv.constant0.triton_per_fused__native_batch_norm_legit_no_training_add_mean_mul_relu_threshold_backward_1)
        /*0120*/ 	.short	0x0210
        /*0122*/ 	.short	0x0058


	//----- nvinfo : EIATTR_SW_WAR
	.align		4
.L_45:
        /*0124*/ 	.byte	0x04, 0x36
        /*0126*/ 	.short	(.L_47 - .L_46)
.L_46:
        /*0128*/ 	.word	0x00000008
.L_47:


//--------------------- .nv.callgraph             --------------------------
	.section	.nv.callgraph,"",@"SHT_CUDA_CALLGRAPH"
	.align	4
	.sectionentsize	8
	.align		4
        /*0000*/ 	.word	0x00000000
	.align		4
        /*0004*/ 	.word	0xffffffff
	.align		4
        /*0008*/ 	.word	0x00000000
	.align		4
        /*000c*/ 	.word	0xfffffffe
	.align		4
        /*0010*/ 	.word	0x00000000
	.align		4
        /*0014*/ 	.word	0xfffffffd
	.align		4
        /*0018*/ 	.word	0x00000000
	.align		4
        /*001c*/ 	.word	0xfffffffc


//--------------------- .nv.constant4             --------------------------
	.section	.nv.constant4,"a",@progbits
	.align	8
	.align		8
.nv.constant4:
        /*0000*/ 	.dword	_$_str
	.align		8
        /*0008*/ 	.dword	_$_str_$_2


//--------------------- .text.triton_per_fused__native_batch_norm_legit_no_training_add_mean_mul_relu_threshold_backward_1 --------------------------
	.section	.text.triton_per_fused__native_batch_norm_legit_no_training_add_mean_mul_relu_threshold_backward_1,"ax",@progbits
	.sectionflags	@"SHF_BARRIERS=1"
	.align	128
        .global         triton_per_fused__native_batch_norm_legit_no_training_add_mean_mul_relu_threshold_backward_1
        .type           triton_per_fused__native_batch_norm_legit_no_training_add_mean_mul_relu_threshold_backward_1,@function
        .size           triton_per_fused__native_batch_norm_legit_no_training_add_mean_mul_relu_threshold_backward_1,(.L_x_1 - triton_per_fused__native_batch_norm_legit_no_training_add_mean_mul_relu_threshold_backward_1)
        .other          triton_per_fused__native_batch_norm_legit_no_training_add_mean_mul_relu_threshold_backward_1,@"STO_CUDA_ENTRY STV_DEFAULT"
triton_per_fused__native_batch_norm_legit_no_training_add_mean_mul_relu_threshold_backward_1:
.text.triton_per_fused__native_batch_norm_legit_no_training_add_mean_mul_relu_threshold_backward_1:
[----:B------:R-:W0:Y:S01]  /*0000*/  LDC R1, c[0x0][0x28] ;  /* 0x00000a00ff017b82 */ /* 0x000e220000000800 */
[----:B------:R-:W1:Y:S07]  /*0010*/  S2R R17, SR_CTAID.X ;  /* 0x0000000000117919 */ /* 0x000e6e0000002500 */
[----:B------:R-:W2:Y:S01]  /*0020*/  LDC.64 R10, c[0x0][0x228] ;  /* 0x00008a00ff0a7b82 */ /* 0x000ea20000000a00 */
[----:B------:R-:W-:Y:S01]  /*0030*/  HFMA2.MMA R16, -RZ, RZ, 0, 0 ;  /* 0x00000000ff107435 */ /* 0x000fe200000001ff */
[----:B------:R-:W-:-:S06]  /*0040*/  ULDC.64 UR4, c[0x0][0x208] ;  /* 0x0000820000047ab9 */ /* 0x000fcc0000000a00 */
[----:B------:R-:W3:Y:S08]  /*0050*/  LDC.64 R2, c[0x0][0x218] ;  /* 0x00008600ff027b82 */ /* 0x000ef00000000a00 */
[----:B------:R-:W4:Y:S08]  /*0060*/  LDC.64 R6, c[0x0][0x220] ;  /* 0x00008800ff067b82 */ /* 0x000f300000000a00 */
[----:B------:R-:W5:Y:S08]  /*0070*/  LDC.64 R8, c[0x0][0x230] ;  /* 0x00008c00ff087b82 */ /* 0x000f700000000a00 */
[----:B------:R-:W3:Y:S01]  /*0080*/  LDC.64 R4, c[0x0][0x238] ;  /* 0x00008e00ff047b82 */ /* 0x000ee20000000a00 */
[----:B-1----:R-:W-:-:S02]  /*0090*/  SHF.R.S32.HI R0, RZ, 0x1f, R17 ;  /* 0x0000001fff007819 */ /* 0x002fc40000011411 */
[----:B------:R-:W-:Y:S02]  /*00a0*/  MOV R18, RZ ;  /* 0x000000ff00127202 */ /* 0x000fe40000000f00 */
[----:B------:R-:W-:Y:S02]  /*00b0*/  CS2R R20, SRZ ;  /* 0x0000000000147805 */ /* 0x000fe4000001ff00 */
[----:B------:R-:W-:Y:S02]  /*00c0*/  LEA.HI R0, R0, R17, RZ, 0x2 ;  /* 0x0000001100007211 */ /* 0x000fe400078f10ff */
[----:B------:R-:W-:Y:S02]  /*00d0*/  CS2R R22, SRZ ;  /* 0x0000000000167805 */ /* 0x000fe4000001ff00 */
[----:B------:R-:W-:Y:S02]  /*00e0*/  ISETP.GE.AND P0, PT, R17, 0x10, PT ;  /* 0x000000101100780c */ /* 0x000fe40003f06270 */
[----:B------:R-:W-:-:S02]  /*00f0*/  CS2R R24, SRZ ;  /* 0x0000000000187805 */ /* 0x000fc4000001ff00 */
[----:B------:R-:W-:Y:S02]  /*0100*/  LOP3.LUT R0, R0, 0xfffffffc, RZ, 0xc0, !PT ;  /* 0xfffffffc00007812 */ /* 0x000fe400078ec0ff */
[----:B------:R-:W-:Y:S02]  /*0110*/  CS2R R26, SRZ ;  /* 0x00000000001a7805 */ /* 0x000fe4000001ff00 */
[----:B------:R-:W-:Y:S01]  /*0120*/  CS2R R28, SRZ ;  /* 0x00000000001c7805 */ /* 0x000fe2000001ff00 */
[----:B------:R-:W-:Y:S01]  /*0130*/  ULDC.64 UR6, c[0x0][0x258] ;  /* 0x0000960000067ab9 */ /* 0x000fe20000000a00 */
[----:B------:R-:W-:-:S05]  /*0140*/  IADD3 R15, -R0, R17, RZ ;  /* 0x00000011000f7210 */ /* 0x000fca0007ffe1ff */
[----:B--2---:R-:W-:-:S05]  /*0150*/  IMAD.WIDE R10, R15, 0x4, R10 ;  /* 0x000000040f0a7825 */ /* 0x004fca00078e020a */
[----:B------:R-:W2:Y:S01]  /*0160*/  @!P0 LDG.E.EL R16, desc[UR4][R10.64] ;  /* 0x000000040a108981 */ /* 0x000ea2000c2e1900 */
[----:B------:R-:W1:Y:S01]  /*0170*/  S2R R0, SR_TID.X ;  /* 0x0000000000007919 */ /* 0x000e620000002100 */
[C---:B----4-:R-:W-:Y:S02]  /*0180*/  IMAD.WIDE R6, R15.reuse, 0x4, R6 ;  /* 0x000000040f067825 */ /* 0x050fe400078e0206 */
[----:B------:R-:W4:Y:S02]  /*0190*/  @!P0 LDG.E.EL R24, desc[UR4][R10.64] ;  /* 0x000000040a188981 */ /* 0x000f24000c2e1900 */
[C---:B-----5:R-:W-:Y:S02]  /*01a0*/  IMAD.WIDE R8, R15.reuse, 0x4, R8 ;  /* 0x000000040f087825 */ /* 0x060fe400078e0208 */
[----:B------:R-:W5:Y:S02]  /*01b0*/  @!P0 LDG.E.EL R20, desc[UR4][R6.64] ;  /* 0x0000000406148981 */ /* 0x000f64000c2e1900 */
[----:B0--3--:R-:W-:-:S02]  /*01c0*/  IMAD.WIDE R4, R15, 0x4, R4 ;  /* 0x000000040f047825 */ /* 0x009fc400078e0204 */
[----:B------:R-:W0:Y:S01]  /*01d0*/  LDC.64 R14, c[0x0][0x248] ;  /* 0x00009200ff0e7b82 */ /* 0x000e220000000a00 */
[----:B------:R-:W3:Y:S04]  /*01e0*/  @!P0 LDG.E.EL R23, desc[UR4][R8.64] ;  /* 0x0000000408178981 */ /* 0x000ee8000c2e1900 */
[----:B------:R-:W3:Y:S04]  /*01f0*/  @!P0 LDG.E.EL R22, desc[UR4][R4.64] ;  /* 0x0000000404168981 */ /* 0x000ee8000c2e1900 */
[----:B------:R-:W3:Y:S04]  /*0200*/  @!P0 LDG.E.EL R26, desc[UR4][R6.64] ;  /* 0x00000004061a8981 */ /* 0x000ee8000c2e1900 */
[----:B------:R-:W3:Y:S04]  /*0210*/  @!P0 LDG.E.EL R27, desc[UR4][R8.64] ;  /* 0x00000004081b8981 */ /* 0x000ee8000c2e1900 */
[----:B------:R-:W3:Y:S01]  /*0220*/  @!P0 LDG.E.EL R28, desc[UR4][R4.64] ;  /* 0x00000004041c8981 */ /* 0x000ee2000c2e1900 */
[----:B-1----:R-:W-:-:S04]  /*0230*/  LOP3.LUT R12, R0, 0xf, RZ, 0xc0, !PT ;  /* 0x0000000f000c7812 */ /* 0x002fc800078ec0ff */
[----:B------:R-:W-:Y:S02]  /*0240*/  LEA R19, R17, R12, 0x4 ;  /* 0x0000000c11137211 */ /* 0x000fe400078e20ff */
[----:B------:R-:W1:Y:S03]  /*0250*/  LDC.64 R12, c[0x0][0x240] ;  /* 0x00009000ff0c7b82 */ /* 0x000e660000000a00 */
[----:B------:R-:W-:-:S05]  /*0260*/  IMAD.WIDE R2, R19, 0x4, R2 ;  /* 0x0000000413027825 */ /* 0x000fca00078e0202 */
[----:B------:R-:W3:Y:S04]  /*0270*/  @!P0 LDG.E R18, desc[UR4][R2.64] ;  /* 0x0000000402128981 */ /* 0x000ee8000c1e1900 */
[----:B------:R0:W4:Y:S01]  /*0280*/  @!P0 LDG.E R25, desc[UR4][R2.64] ;  /* 0x0000000402198981 */ /* 0x000122000c1e1900 */
[----:B-1----:R-:W-:-:S05]  /*0290*/  IMAD.WIDE R12, R17, 0x4, R12 ;  /* 0x00000004110c7825 */ /* 0x002fca00078e020c */
[----:B------:R-:W4:Y:S01]  /*02a0*/  @!P0 LDG.E.EL R21, desc[UR4][R12.64] ;  /* 0x000000040c158981 */ /* 0x000f22000c2e1900 */
[----:B0-----:R-:W-:-:S05]  /*02b0*/  IMAD.WIDE R14, R19, 0x4, R14 ;  /* 0x00000004130e7825 */ /* 0x001fca00078e020e */
[----:B------:R-:W4:Y:S01]  /*02c0*/  @!P0 LDG.E R29, desc[UR4][R14.64] ;  /* 0x000000040e1d8981 */ /* 0x000f22000c1e1900 */
[----:B------:R-:W-:Y:S01]  /*02d0*/  HFMA2.MMA R2, -RZ, RZ, 1.625, 0 ;  /* 0x3e800000ff027435 */ /* 0x000fe200000001ff */
[----:B--2---:R-:W-:-:S04]  /*02e0*/  FADD R16, R16, 9.9999997473787516356e-06 ;  /* 0x3727c5ac10107421 */ /* 0x004fc80000000000 */
[----:B------:R-:W0:Y:S02]  /*02f0*/  MUFU.SQRT R3, R16 ;  /* 0x0000001000037308 */ /* 0x000e240000002000 */
[C---:B0-----:R-:W-:Y:S02]  /*0300*/  FSETP.GT.AND P1, PT, R3.reuse, 8.50705917302346158658e+37, PT ;  /* 0x7e8000000300780b */ /* 0x041fe40003f24000 */
[----:B------:R-:W-:-:S11]  /*0310*/  FSETP.GEU.AND P2, PT, R3, 1.175494350822287508e-38, PT ;  /* 0x008000000300780b */ /* 0x000fd60003f4e000 */
[----:B------:R-:W-:-:S04]  /*0320*/  @P1 FMUL R3, R3, 0.25 ;  /* 0x3e80000003031820 */ /* 0x000fc80000400000 */
[----:B------:R-:W-:-:S06]  /*0330*/  @!P2 FMUL R3, R3, 16777216 ;  /* 0x4b8000000303a820 */ /* 0x000fcc0000400000 */
[----:B------:R-:W0:Y:S01]  /*0340*/  MUFU.RCP R3, R3 ;  /* 0x0000000300037308 */ /* 0x000e220000001000 */
[----:B------:R-:W-:-:S05]  /*0350*/  FSEL R6, R2, 1, P1 ;  /* 0x3f80000002067808 */ /* 0x000fca0000800000 */
[----:B------:R-:W-:Y:S01]  /*0360*/  @!P2 FMUL R6, R6, 16777216 ;  /* 0x4b8000000606a820 */ /* 0x000fe20000400000 */
[----:B---3--:R-:W-:-:S05]  /*0370*/  SEL R7, R18, RZ, !P0 ;  /* 0x000000ff12077207 */ /* 0x008fca0004000000 */
[----:B-----5:R-:W-:Y:S01]  /*0380*/  FADD R20, R7, -R20 ;  /* 0x8000001407147221 */ /* 0x020fe20000000000 */
[----:B0-----:R-:W-:-:S04]  /*0390*/  FMUL R5, R3, R6 ;  /* 0x0000000603057220 */ /* 0x001fc80000400000 */
[----:B------:R-:W-:-:S04]  /*03a0*/  FMUL R5, R20, R5 ;  /* 0x0000000514057220 */ /* 0x000fc80000400000 */
[----:B------:R-:W-:-:S05]  /*03b0*/  FFMA R5, R5, R23, R22 ;  /* 0x0000001705057223 */ /* 0x000fca0000000016 */
[----:B------:R-:W-:Y:S01]  /*03c0*/  FSEL R5, R5, RZ, !P0 ;  /* 0x000000ff05057208 */ /* 0x000fe20004000000 */
[----:B----4-:R-:W-:-:S04]  /*03d0*/  FADD R21, RZ, -R21 ;  /* 0x80000015ff157221 */ /* 0x010fc80000000000 */
[----:B------:R-:W0:Y:S01]  /*03e0*/  SHFL.BFLY PT, R4, R5, 0x8, 0x1f ;  /* 0x0d001f0005047f89 */ /* 0x000e2200000e0000 */
[----:B------:R-:W-:-:S05]  /*03f0*/  FMUL R21, R21, 1.4426950216293334961 ;  /* 0x3fb8aa3b15157820 */ /* 0x000fca0000400000 */
[----:B------:R-:W-:Y:S01]  /*0400*/  FSETP.GEU.AND P3, PT, R21, -126, PT ;  /* 0xc2fc00001500780b */ /* 0x000fe20003f6e000 */
[----:B------:R-:W-:-:S04]  /*0410*/  FADD R24, R24, 9.9999997473787516356e-06 ;  /* 0x3727c5ac18187421 */ /* 0x000fc80000000000 */
[----:B------:R-:W1:Y:S08]  /*0420*/  MUFU.SQRT R3, R24 ;  /* 0x0000001800037308 */ /* 0x000e700000002000 */
[----:B------:R-:W-:Y:S01]  /*0430*/  @!P3 FMUL R21, R21, 0.5 ;  /* 0x3f0000001515b820 */ /* 0x000fe20000400000 */
[----:B0-----:R-:W-:-:S03]  /*0440*/  FADD R7, R5, R4 ;  /* 0x0000000405077221 */ /* 0x001fc60000000000 */
[----:B------:R-:W0:Y:S01]  /*0450*/  MUFU.EX2 R4, R21 ;  /* 0x0000001500047308 */ /* 0x000e220000000800 */
[C---:B-1----:R-:W-:Y:S02]  /*0460*/  FSETP.GT.AND P1, PT, R3.reuse, 8.50705917302346158658e+37, PT ;  /* 0x7e8000000300780b */ /* 0x042fe40003f24000 */
[----:B------:R-:W-:Y:S01]  /*0470*/  FSETP.GEU.AND P2, PT, R3, 1.175494350822287508e-38, PT ;  /* 0x008000000300780b */ /* 0x000fe20003f4e000 */
[----:B0-----:R-:W-:-:S04]  /*0480*/  @!P3 FMUL R4, R4, R4 ;  /* 0x000000040404b220 */ /* 0x001fc80000400000 */
[----:B------:R-:W-:-:S06]  /*0490*/  FADD R6, R4, 1 ;  /* 0x3f80000004067421 */ /* 0x000fcc0000000000 */
[----:B------:R-:W-:Y:S01]  /*04a0*/  @P1 FMUL R3, R3, 0.25 ;  /* 0x3e80000003031820 */ /* 0x000fe20000400000 */
[----:B------:R-:W-:-:S03]  /*04b0*/  FSETP.GT.AND P3, PT, R6, 8.50705917302346158658e+37, PT ;  /* 0x7e8000000600780b */ /* 0x000fc60003f64000 */
[----:B------:R-:W-:Y:S01]  /*04c0*/  @!P2 FMUL R3, R3, 16777216 ;  /* 0x4b8000000303a820 */ /* 0x000fe20000400000 */
[----:B------:R-:W0:Y:S05]  /*04d0*/  SHFL.BFLY PT, R8, R7, 0x4, 0x1f ;  /* 0x0c801f0007087f89 */ /* 0x000e2a00000e0000 */
[----:B------:R-:W1:Y:S01]  /*04e0*/  MUFU.RCP R3, R3 ;  /* 0x0000000300037308 */ /* 0x000e620000001000 */
[----:B------:R-:W-:-:S03]  /*04f0*/  FSEL R4, R2, 1, P1 ;  /* 0x3f80000002047808 */ /* 0x000fc60000800000 */
[----:B------:R-:W-:Y:S01]  /*0500*/  @P3 FMUL R6, R6, 0.25 ;  /* 0x3e80000006063820 */ /* 0x000fe20000400000 */
[----:B------:R-:W-:Y:S01]  /*0510*/  SEL R25, R25, RZ, !P0 ;  /* 0x000000ff19197207 */ /* 0x000fe20004000000 */
[----:B------:R-:W-:-:S04]  /*0520*/  @!P2 FMUL R4, R4, 16777216 ;  /* 0x4b8000000404a820 */ /* 0x000fc80000400000 */
[----:B------:R-:W2:Y:S01]  /*0530*/  MUFU.RCP R6, R6 ;  /* 0x0000000600067308 */ /* 0x000ea20000001000 */
[----:B------:R-:W-:Y:S01]  /*0540*/  FADD R26, R25, -R26 ;  /* 0x8000001a191a7221 */ /* 0x000fe20000000000 */
[----:B-1----:R-:W-:Y:S01]  /*0550*/  FMUL R5, R3, R4 ;  /* 0x0000000403057220 */ /* 0x002fe20000400000 */
[----:B------:R-:W-:Y:S01]  /*0560*/  FSEL R3, R2, 1, P3 ;  /* 0x3f80000002037808 */ /* 0x000fe20001800000 */
[----:B0-----:R-:W-:Y:S02]  /*0570*/  FADD R8, R7, R8 ;  /* 0x0000000807087221 */ /* 0x001fe40000000000 */
[----:B------:R-:W-:Y:S02]  /*0580*/  FMUL R7, R26, R5 ;  /* 0x000000051a077220 */ /* 0x000fe40000400000 */
[----:B------:R-:W0:Y:S01]  /*0590*/  LDC.64 R4, c[0x0][0x250] ;  /* 0x00009400ff047b82 */ /* 0x000e220000000a00 */
[----:B------:R-:W-:Y:S01]  /*05a0*/  SEL R29, R29, RZ, !P0 ;  /* 0x000000ff1d1d7207 */ /* 0x000fe20004000000 */
[----:B------:R-:W-:Y:S01]  /*05b0*/  FFMA R28, R7, R27, R28 ;  /* 0x0000001b071c7223 */ /* 0x000fe2000000001c */
[----:B------:R-:W1:Y:S01]  /*05c0*/  SHFL.BFLY PT, R9, R8, 0x2, 0x1f ;  /* 0x0c401f0008097f89 */ /* 0x000e6200000e0000 */
[----:B--2---:R-:W-:Y:S01]  /*05d0*/  FMUL R7, R6, R3 ;  /* 0x0000000306077220 */ /* 0x004fe20000400000 */
[----:B------:R-:W-:-:S02]  /*05e0*/  LOP3.LUT P0, RZ, R0, 0x30, RZ, 0xc0, !PT ;  /* 0x0000003000ff7812 */ /* 0x000fc4000780c0ff */
[----:B------:R-:W-:Y:S01]  /*05f0*/  IADD3 R6, P3, R19, UR6, RZ ;  /* 0x0000000613067c10 */ /* 0x000fe2000ff7e0ff */
[----:B------:R-:W-:Y:S01]  /*0600*/  FFMA R7, R28, R7, R29 ;  /* 0x000000071c077223 */ /* 0x000fe2000000001d */
[----:B------:R-:W-:Y:S01]  /*0610*/  ISETP.LT.AND P0, PT, R17, 0x10, !P0 ;  /* 0x000000101100780c */ /* 0x000fe20004701270 */
[----:B------:R-:W2:Y:S03]  /*0620*/  LDC.64 R2, c[0x0][0x210] ;  /* 0x00008400ff027b82 */ /* 0x000ea60000000a00 */
[----:B------:R-:W-:-:S04]  /*0630*/  FSETP.GEU.AND P1, PT, R7, RZ, PT ;  /* 0x000000ff0700720b */ /* 0x000fc80003f2e000 */
[----:B------:R-:W-:-:S04]  /*0640*/  FSEL R11, R7, RZ, P1 ;  /* 0x000000ff070b7208 */ /* 0x000fc80000800000 */
[----:B------:R-:W-:Y:S01]  /*0650*/  FSETP.GTU.AND P2, PT, R11, RZ, PT ;  /* 0x000000ff0b00720b */ /* 0x000fe20003f4c000 */
[C---:B0-----:R-:W-:Y:S01]  /*0660*/  IMAD.WIDE R4, R19.reuse, 0x4, R4 ;  /* 0x0000000413047825 */ /* 0x041fe200078e0204 */
[----:B------:R-:W-:Y:S02]  /*0670*/  LEA.HI.X.SX32 R7, R19, UR7, 0x1, P3 ;  /* 0x0000000713077c11 */ /* 0x000fe400098f0eff */
[----:B------:R-:W-:Y:S01]  /*0680*/  SEL R13, RZ, 0x1, P2 ;  /* 0x00000001ff0d7807 */ /* 0x000fe20001000000 */
[----:B-1----:R-:W-:Y:S01]  /*0690*/  FADD R9, R8, R9 ;  /* 0x0000000908097221 */ /* 0x002fe20000000000 */
[----:B------:R-:W-:Y:S04]  /*06a0*/  @P0 STG.E desc[UR4][R4.64], R11 ;  /* 0x0000000b04000986 */ /* 0x000fe8000c101904 */
[----:B------:R-:W-:Y:S04]  /*06b0*/  @P0 STG.E.U8 desc[UR4][R6.64], R13 ;  /* 0x0000000d06000986 */ /* 0x000fe8000c101104 */
[----:B------:R-:W0:Y:S01]  /*06c0*/  SHFL.BFLY PT, R8, R9, 0x1, 0x1f ;  /* 0x0c201f0009087f89 */ /* 0x000e2200000e0000 */
[----:B------:R-:W-:Y:S01]  /*06d0*/  BAR.SYNC.DEFER_BLOCKING 0x0 ;  /* 0x0000000000007b1d */ /* 0x000fe20000010000 */
[----:B------:R-:W-:-:S04]  /*06e0*/  LOP3.LUT P1, RZ, R0, 0x3f, RZ, 0xc0, !PT ;  /* 0x0000003f00ff7812 */ /* 0x000fc8000782c0ff */
[C---:B------:R-:W-:Y:S01]  /*06f0*/  ISETP.LT.AND P1, PT, R17.reuse, 0x10, !P1 ;  /* 0x000000101100780c */ /* 0x040fe20004f21270 */
[----:B--2---:R-:W-:-:S04]  /*0700*/  IMAD.WIDE R2, R17, 0x4, R2 ;  /* 0x0000000411027825 */ /* 0x004fc800078e0202 */
[----:B0-----:R-:W-:-:S08]  /*0710*/  FADD R8, R9, R8 ;  /* 0x0000000809087221 */ /* 0x001fd00000000000 */
[----:B------:R-:W-:Y:S05]  /*0720*/  @!P1 EXIT ;  /* 0x000000000000994d */ /* 0x000fea0003800000 */
[----:B------:R-:W-:-:S05]  /*0730*/  FMUL R5, R8, 0.0625 ;  /* 0x3d80000008057820 */ /* 0x000fca0000400000 */
[----:B------:R-:W-:Y:S01]  /*0740*/  STG.E desc[UR4][R2.64], R5 ;  /* 0x0000000502007986 */ /* 0x000fe2000c101904 */
[----:B------:R-:W-:Y:S05]  /*0750*/  EXIT ;  /* 0x000000000000794d */ /* 0x000fea0003800000 */
.L_x_0:
[----:B------:R-:W-:-:S00]  /*0760*/  BRA `(.L_x_0) ;  /* 0xfffffffc00fc7947 */ /* 0x000fc0000383ffff */
[----:B------:R-:W-:-:S00]  /*0770*/  NOP ;  /* 0x0000000000007918 */ /* 0x000fc00000000000 */
        /* <DEDUP_REMOVED lines=8> */
.L_x_1:


//--------------------- .nv.global.init           --------------------------
	.section	.nv.global.init,"aw",@progbits
.nv.global.init:
	.type		_$_str,@object
	.size		_$_str,(_$_str_$_2 - _$_str)
_$_str:
        /*0000*/ 	.byte	0x5f, 0x5f, 0x43, 0x55, 0x44, 0x41, 0x5f, 0x46, 0x54, 0x5a, 0x00
	.type		_$_str_$_2,@object
	.size		_$_str_$_2,(.L_1 - _$_str_$_2)
_$_str_$_2:
        /*000b*/ 	.byte	0x5f, 0x5f, 0x43, 0x55, 0x44, 0x41, 0x5f, 0x50, 0x52, 0x45, 0x43, 0x5f, 0x53, 0x51, 0x52, 0x54
        /*001b*/ 	.byte	0x00
.L_1:


//--------------------- .nv.constant0.triton_per_fused__native_batch_norm_legit_no_training_add_mean_mul_relu_threshold_backward_1 --------------------------
	.section	.nv.constant0.triton_per_fused__native_batch_norm_legit_no_training_add_mean_mul_relu_threshold_backward_1,"a",@progbits
	.sectionflags	@""
	.align	4
.nv.constant0.triton_per_fused__native_batch_norm_legit_no_training_add_mean_mul_relu_threshold_backward_1:
	.zero		616
